	.headerflags	@"EF_CUDA_TEXMODE_UNIFIED EF_CUDA_64BIT_ADDRESS EF_CUDA_ACCELERATORS EF_CUDA_SM90 EF_CUDA_VIRTUAL_SM(EF_CUDA_SM90)"
	.elftype	@"ET_EXEC"


//--------------------- .nv.info                  --------------------------
	.section	.nv.info,"",@"SHT_CUDA_INFO"
	.align	4


	//----- nvinfo : EIATTR_REGCOUNT
	.align		4
        /*0000*/ 	.byte	0x04, 0x2f
        /*0002*/ 	.short	(.L_3 - .L_2)
	.align		4
.L_2:
        /*0004*/ 	.word	index@(triton_poi_fused__native_batch_norm_legit_no_training_convolution_leaky_relu_1)
        /*0008*/ 	.word	0x0000001a


	//----- nvinfo : EIATTR_MIN_STACK_SIZE
	.align		4
.L_3:
        /*000c*/ 	.byte	0x04, 0x12
        /*000e*/ 	.short	(.L_5 - .L_4)
	.align		4
.L_4:
        /*0010*/ 	.word	index@(triton_poi_fused__native_batch_norm_legit_no_training_convolution_leaky_relu_1)
        /*0014*/ 	.word	0x00000000


	//----- nvinfo : EIATTR_FRAME_SIZE
	.align		4
.L_5:
        /*0018*/ 	.byte	0x04, 0x11
        /*001a*/ 	.short	(.L_7 - .L_6)
	.align		4
.L_6:
        /*001c*/ 	.word	index@(triton_poi_fused__native_batch_norm_legit_no_training_convolution_leaky_relu_1)
        /*0020*/ 	.word	0x00000000


	//----- nvinfo : EIATTR_MIN_STACK_SIZE
	.align		4
.L_7:
        /*0024*/ 	.byte	0x04, 0x12
        /*0026*/ 	.short	(.L_9 - .L_8)
	.align		4
.L_8:
        /*0028*/ 	.word	index@(triton_poi_fused__native_batch_norm_legit_no_training_convolution_leaky_relu_1)
        /*002c*/ 	.word	0x00000000
.L_9:


//--------------------- .nv.info.triton_poi_fused__native_batch_norm_legit_no_training_convolution_leaky_relu_1 --------------------------
	.section	.nv.info.triton_poi_fused__native_batch_norm_legit_no_training_convolution_leaky_relu_1,"",@"SHT_CUDA_INFO"
	.sectionflags	@""
	.align	4


	//----- nvinfo : EIATTR_CUDA_API_VERSION
	.align		4
        /*0000*/ 	.byte	0x04, 0x37
        /*0002*/ 	.short	(.L_11 - .L_10)
.L_10:
        /*0004*/ 	.word	0x0000007c


	//----- nvinfo : EIATTR_KPARAM_INFO
	.align		4
.L_11:
        /*0008*/ 	.byte	0x04, 0x17
        /*000a*/ 	.short	(.L_13 - .L_12)
.L_12:
        /*000c*/ 	.word	0x00000000
        /*0010*/ 	.short	0x0007
        /*0012*/ 	.short	0x0038
        /*0014*/ 	.byte	0x00, 0xf0, 0x11, 0x00


	//----- nvinfo : EIATTR_KPARAM_INFO
	.align		4
.L_13:
        /*0018*/ 	.byte	0x04, 0x17
        /*001a*/ 	.short	(.L_15 - .L_14)
.L_14:
        /*001c*/ 	.word	0x00000000
        /*0020*/ 	.short	0x0006
        /*0022*/ 	.short	0x0030
        /*0024*/ 	.byte	0x00, 0xf4, 0x21, 0x00


	//----- nvinfo : EIATTR_KPARAM_INFO
	.align		4
.L_15:
        /*0028*/ 	.byte	0x04, 0x17
        /*002a*/ 	.short	(.L_17 - .L_16)
.L_16:
        /*002c*/ 	.word	0x00000000
        /*0030*/ 	.short	0x0005
        /*0032*/ 	.short	0x0028
        /*0034*/ 	.byte	0x00, 0xf4, 0x21, 0x00


	//----- nvinfo : EIATTR_KPARAM_INFO
	.align		4
.L_17:
        /*0038*/ 	.byte	0x04, 0x17
        /*003a*/ 	.short	(.L_19 - .L_18)
.L_18:
        /*003c*/ 	.word	0x00000000
        /*0040*/ 	.short	0x0004
        /*0042*/ 	.short	0x0020
        /*0044*/ 	.byte	0x00, 0xf4, 0x21, 0x00


	//----- nvinfo : EIATTR_KPARAM_INFO
	.align		4
.L_19:
        /*0048*/ 	.byte	0x04, 0x17
        /*004a*/ 	.short	(.L_21 - .L_20)
.L_20:
        /*004c*/ 	.word	0x00000000
        /*0050*/ 	.short	0x0003
        /*0052*/ 	.short	0x0018
        /*0054*/ 	.byte	0x00, 0xf4, 0x21, 0x00


	//----- nvinfo : EIATTR_KPARAM_INFO
	.align		4
.L_21:
        /*0058*/ 	.byte	0x04, 0x17
        /*005a*/ 	.short	(.L_23 - .L_22)
.L_22:
        /*005c*/ 	.word	0x00000000
        /*0060*/ 	.short	0x0002
        /*0062*/ 	.short	0x0010
        /*0064*/ 	.byte	0x00, 0xf4, 0x21, 0x00


	//----- nvinfo : EIATTR_KPARAM_INFO
	.align		4
.L_23:
        /*0068*/ 	.byte	0x04, 0x17
        /*006a*/ 	.short	(.L_25 - .L_24)
.L_24:
        /*006c*/ 	.word	0x00000000
        /*0070*/ 	.short	0x0001
        /*0072*/ 	.short	0x0008
        /*0074*/ 	.byte	0x00, 0xf4, 0x21, 0x00


	//----- nvinfo : EIATTR_KPARAM_INFO
	.align		4
.L_25:
        /*0078*/ 	.byte	0x04, 0x17
        /*007a*/ 	.short	(.L_27 - .L_26)
.L_26:
        /*007c*/ 	.word	0x00000000
        /*0080*/ 	.short	0x0000
        /*0082*/ 	.short	0x0000
        /*0084*/ 	.byte	0x00, 0xf4, 0x21, 0x00


	//----- nvinfo : EIATTR_SPARSE_MMA_MASK
	.align		4
.L_27:
        /*0088*/ 	.byte	0x03, 0x50
        /*008a*/ 	.short	0x0000


	//----- nvinfo : EIATTR_MAXREG_COUNT
	.align		4
        /*008c*/ 	.byte	0x03, 0x1b
        /*008e*/ 	.short	0x00ff


	//----- nvinfo : EIATTR_EXIT_INSTR_OFFSETS
	.align		4
        /*0090*/ 	.byte	0x04, 0x1c
        /*0092*/ 	.short	(.L_29 - .L_28)


	//   ....[0]....
.L_28:
        /*0094*/ 	.word	0x00000510


	//   ....[1]....
        /*0098*/ 	.word	0x00000530


	//----- nvinfo : EIATTR_REQNTID
	.align		4
.L_29:
        /*009c*/ 	.byte	0x04, 0x10
        /*009e*/ 	.short	(.L_31 - .L_30)
.L_30:
        /*00a0*/ 	.word	0x00000080
        /*00a4*/ 	.word	0x00000001
        /*00a8*/ 	.word	0x00000001


	//----- nvinfo : EIATTR_CBANK_PARAM_SIZE
	.align		4
.L_31:
        /*00ac*/ 	.byte	0x03, 0x19
        /*00ae*/ 	.short	0x003c


	//----- nvinfo : EIATTR_PARAM_CBANK
	.align		4
        /*00b0*/ 	.byte	0x04, 0x0a
        /*00b2*/ 	.short	(.L_33 - .L_32)
	.align		4
.L_32:
        /*00b4*/ 	.word	index@(.nv.constant0.triton_poi_fused__native_batch_norm_legit_no_training_convolution_leaky_relu_1)
        /*00b8*/ 	.short	0x0210
        /*00ba*/ 	.short	0x003c


	//----- nvinfo : EIATTR_SW_WAR
	.align		4
.L_33:
        /*00bc*/ 	.byte	0x04, 0x36
        /*00be*/ 	.short	(.L_35 - .L_34)
.L_34:
        /*00c0*/ 	.word	0x00000008
.L_35:


//--------------------- .nv.callgraph             --------------------------
	.section	.nv.callgraph,"",@"SHT_CUDA_CALLGRAPH"
	.align	4
	.sectionentsize	8
	.align		4
        /*0000*/ 	.word	0x00000000
	.align		4
        /*0004*/ 	.word	0xffffffff
	.align		4
        /*0008*/ 	.word	0x00000000
	.align		4
        /*000c*/ 	.word	0xfffffffe
	.align		4
        /*0010*/ 	.word	0x00000000
	.align		4
        /*0014*/ 	.word	0xfffffffd
	.align		4
        /*0018*/ 	.word	0x00000000
	.align		4
        /*001c*/ 	.word	0xfffffffc


//--------------------- .nv.constant4             --------------------------
	.section	.nv.constant4,"a",@progbits
	.align	8
	.align		8
.nv.constant4:
        /*0000*/ 	.dword	_$_str
	.align		8
        /*0008*/ 	.dword	_$_str_$_2


//--------------------- .text.triton_poi_fused__native_batch_norm_legit_no_training_convolution_leaky_relu_1 --------------------------
	.section	.text.triton_poi_fused__native_batch_norm_legit_no_training_convolution_leaky_relu_1,"ax",@progbits
	.align	128
        .global         triton_poi_fused__native_batch_norm_legit_no_training_convolution_leaky_relu_1
        .type           triton_poi_fused__native_batch_norm_legit_no_training_convolution_leaky_relu_1,@function
        .size           triton_poi_fused__native_batch_norm_legit_no_training_convolution_leaky_relu_1,(.L_x_1 - triton_poi_fused__native_batch_norm_legit_no_training_convolution_leaky_relu_1)
        .other          triton_poi_fused__native_batch_norm_legit_no_training_convolution_leaky_relu_1,@"STO_CUDA_ENTRY STV_DEFAULT"
triton_poi_fused__native_batch_norm_legit_no_training_convolution_leaky_relu_1:
.text.triton_poi_fused__native_batch_norm_legit_no_training_convolution_leaky_relu_1:
[----:B------:R-:W0:Y:S01]  /*0000*/  LDC R1, c[0x0][0x28] ;  /* 0x00000a00ff017b82 */ /* 0x000e220000000800 */
[----:B------:R-:W1:Y:S07]  /*0010*/  S2R R0, SR_TID.X ;  /* 0x0000000000007919 */ /* 0x000e6e0000002100 */
[----:B------:R-:W2:Y:S01]  /*0020*/  LDC.64 R10, c[0x0][0x230] ;  /* 0x00008c00ff0a7b82 */ /* 0x000ea20000000a00 */
[----:B------:R-:W-:Y:S01]  /*0030*/  CS2R R14, SRZ ;  /* 0x00000000000e7805 */ /* 0x000fe2000001ff00 */
[----:B------:R-:W-:Y:S01]  /*0040*/  ULDC.64 UR4, c[0x0][0x208] ;  /* 0x0000820000047ab9 */ /* 0x000fe20000000a00 */
[----:B------:R-:W3:Y:S05]  /*0050*/  S2R R5, SR_CTAID.X ;  /* 0x0000000000057919 */ /* 0x000eea0000002500 */
[----:B------:R-:W4:Y:S08]  /*0060*/  LDC.64 R16, c[0x0][0x220] ;  /* 0x00008800ff107b82 */ /* 0x000f300000000a00 */
[----:B------:R-:W5:Y:S08]  /*0070*/  LDC.64 R20, c[0x0][0x228] ;  /* 0x00008a00ff147b82 */ /* 0x000f700000000a00 */
[----:B------:R-:W2:Y:S01]  /*0080*/  LDC.64 R8, c[0x0][0x238] ;  /* 0x00008e00ff087b82 */ /* 0x000ea20000000a00 */
[----:B-1----:R-:W-:-:S07]  /*0090*/  SHF.L.U32 R0, R0, 0x1, RZ ;  /* 0x0000000100007819 */ /* 0x002fce00000006ff */
[----:B------:R-:W1:Y:S01]  /*00a0*/  LDC.64 R6, c[0x0][0x240] ;  /* 0x00009000ff067b82 */ /* 0x000e620000000a00 */
[----:B---3--:R-:W-:Y:S02]  /*00b0*/  SHF.R.S32.HI R3, RZ, 0x17, R5 ;  /* 0x00000017ff037819 */ /* 0x008fe40000011405 */
[----:B------:R-:W-:Y:S02]  /*00c0*/  LOP3.LUT R0, R0, 0xfe, RZ, 0xc0, !PT ;  /* 0x000000fe00007812 */ /* 0x000fe400078ec0ff */
[----:B------:R-:W-:Y:S02]  /*00d0*/  SGXT R3, R3, 0x1 ;  /* 0x000000010303781a */ /* 0x000fe40000000200 */
[----:B------:R-:W-:-:S04]  /*00e0*/  LEA R0, R5, R0, 0x8 ;  /* 0x0000000005007211 */ /* 0x000fc800078e40ff */
[----:B------:R-:W-:Y:S02]  /*00f0*/  LEA.HI R3, R3, R0, RZ, 0x4 ;  /* 0x0000000003037211 */ /* 0x000fe400078f20ff */
[----:B------:R-:W-:Y:S02]  /*0100*/  ISETP.GE.AND P0, PT, R0, 0x1800, PT ;  /* 0x000018000000780c */ /* 0x000fe40003f06270 */
[----:B------:R-:W-:-:S05]  /*0110*/  SHF.R.S32.HI R3, RZ, 0x4, R3 ;  /* 0x00000004ff037819 */ /* 0x000fca0000011403 */
[----:B------:R-:W-:-:S05]  /*0120*/  IMAD.HI R2, R3, 0x2aaaaaab, RZ ;  /* 0x2aaaaaab03027827 */ /* 0x000fca00078e02ff */
[----:B------:R-:W-:-:S04]  /*0130*/  SHF.R.U32.HI R5, RZ, 0x1f, R2 ;  /* 0x0000001fff057819 */ /* 0x000fc80000011602 */
[----:B------:R-:W-:Y:S02]  /*0140*/  LEA.HI R2, R2, R5, RZ, 0x1c ;  /* 0x0000000502027211 */ /* 0x000fe400078fe0ff */
[----:B------:R-:W3:Y:S03]  /*0150*/  LDC.64 R4, c[0x0][0x210] ;  /* 0x00008400ff047b82 */ /* 0x000ee60000000a00 */
[----:B------:R-:W-:-:S04]  /*0160*/  IMAD R19, R2, -0x60, R3 ;  /* 0xffffffa002137824 */ /* 0x000fc800078e0203 */
[----:B--2---:R-:W-:-:S05]  /*0170*/  IMAD.WIDE R10, R19, 0x4, R10 ;  /* 0x00000004130a7825 */ /* 0x004fca00078e020a */
[----:B------:R-:W2:Y:S04]  /*0180*/  @!P0 LDG.E.EL R14, desc[UR4][R10.64] ;  /* 0x000000040a0e8981 */ /* 0x000ea8000c2e1900 */
[----:B------:R1:W2:Y:S01]  /*0190*/  @!P0 LDG.E.EL R15, desc[UR4][R10.64] ;  /* 0x000000040a0f8981 */ /* 0x0002a2000c2e1900 */
[----:B------:R-:W-:Y:S02]  /*01a0*/  CS2R R12, SRZ ;  /* 0x00000000000c7805 */ /* 0x000fe4000001ff00 */
[----:B------:R-:W-:Y:S01]  /*01b0*/  CS2R R2, SRZ ;  /* 0x0000000000027805 */ /* 0x000fe2000001ff00 */
[----:B----4-:R-:W-:-:S04]  /*01c0*/  IMAD.WIDE R16, R19, 0x4, R16 ;  /* 0x0000000413107825 */ /* 0x010fc800078e0210 */
[C---:B-----5:R-:W-:Y:S01]  /*01d0*/  IMAD.WIDE R22, R19.reuse, 0x4, R20 ;  /* 0x0000000413167825 */ /* 0x060fe200078e0214 */
[----:B------:R-:W4:Y:S01]  /*01e0*/  @!P0 LDG.E.EL R12, desc[UR4][R16.64] ;  /* 0x00000004100c8981 */ /* 0x000f22000c2e1900 */
[----:B-1----:R-:W-:Y:S02]  /*01f0*/  CS2R R10, SRZ ;  /* 0x00000000000a7805 */ /* 0x002fe4000001ff00 */
[----:B---3--:R-:W-:Y:S01]  /*0200*/  IMAD.WIDE R4, R0, 0x4, R4 ;  /* 0x0000000400047825 */ /* 0x008fe200078e0204 */
[----:B------:R-:W3:Y:S04]  /*0210*/  @!P0 LDG.E.EL R13, desc[UR4][R16.64] ;  /* 0x00000004100d8981 */ /* 0x000ee8000c2e1900 */
[----:B------:R-:W4:Y:S01]  /*0220*/  @!P0 LDG.E.64 R2, desc[UR4][R4.64] ;  /* 0x0000000404028981 */ /* 0x000f22000c1e1b00 */
[----:B0-----:R-:W-:Y:S01]  /*0230*/  IMAD.WIDE R8, R19, 0x4, R8 ;  /* 0x0000000413087825 */ /* 0x001fe200078e0208 */
[----:B------:R-:W-:-:S02]  /*0240*/  CS2R R20, SRZ ;  /* 0x0000000000147805 */ /* 0x000fc4000001ff00 */
[----:B------:R-:W5:Y:S01]  /*0250*/  @!P0 LDG.E.EL R11, desc[UR4][R22.64] ;  /* 0x00000004160b8981 */ /* 0x000f62000c2e1900 */
[----:B------:R-:W-:Y:S01]  /*0260*/  IMAD.WIDE R6, R19, 0x4, R6 ;  /* 0x0000000413067825 */ /* 0x000fe200078e0206 */
[----:B------:R-:W-:Y:S02]  /*0270*/  CS2R R18, SRZ ;  /* 0x0000000000127805 */ /* 0x000fe4000001ff00 */
[----:B------:R-:W3:Y:S04]  /*0280*/  @!P0 LDG.E.EL R10, desc[UR4][R22.64] ;  /* 0x00000004160a8981 */ /* 0x000ee8000c2e1900 */
[----:B------:R-:W3:Y:S04]  /*0290*/  @!P0 LDG.E.EL R20, desc[UR4][R8.64] ;  /* 0x0000000408148981 */ /* 0x000ee8000c2e1900 */
[----:B------:R-:W3:Y:S04]  /*02a0*/  @!P0 LDG.E.EL R21, desc[UR4][R8.64] ;  /* 0x0000000408158981 */ /* 0x000ee8000c2e1900 */
[----:B------:R-:W5:Y:S04]  /*02b0*/  @!P0 LDG.E.EL R19, desc[UR4][R6.64] ;  /* 0x0000000406138981 */ /* 0x000f68000c2e1900 */
[----:B------:R0:W5:Y:S02]  /*02c0*/  @!P0 LDG.E.EL R18, desc[UR4][R6.64] ;  /* 0x0000000406128981 */ /* 0x000164000c2e1900 */
[----:B0-----:R-:W-:Y:S01]  /*02d0*/  HFMA2.MMA R6, -RZ, RZ, 1.625, 0 ;  /* 0x3e800000ff067435 */ /* 0x001fe200000001ff */
[----:B--2---:R-:W-:Y:S01]  /*02e0*/  FADD R14, R14, 9.9999997473787516356e-06 ;  /* 0x3727c5ac0e0e7421 */ /* 0x004fe20000000000 */
[----:B------:R-:W-:-:S03]  /*02f0*/  FADD R15, R15, 9.9999997473787516356e-06 ;  /* 0x3727c5ac0f0f7421 */ /* 0x000fc60000000000 */
[----:B------:R-:W0:Y:S08]  /*0300*/  MUFU.SQRT R16, R14 ;  /* 0x0000000e00107308 */ /* 0x000e300000002000 */
[----:B------:R-:W1:Y:S01]  /*0310*/  MUFU.SQRT R17, R15 ;  /* 0x0000000f00117308 */ /* 0x000e620000002000 */
[C---:B0-----:R-:W-:Y:S02]  /*0320*/  FSETP.GT.AND P1, PT, R16.reuse, 8.50705917302346158658e+37, PT ;  /* 0x7e8000001000780b */ /* 0x041fe40003f24000 */
[----:B------:R-:W-:-:S02]  /*0330*/  FSETP.GEU.AND P3, PT, R16, 1.175494350822287508e-38, PT ;  /* 0x008000001000780b */ /* 0x000fc40003f6e000 */
[C---:B-1----:R-:W-:Y:S02]  /*0340*/  FSETP.GT.AND P2, PT, R17.reuse, 8.50705917302346158658e+37, PT ;  /* 0x7e8000001100780b */ /* 0x042fe40003f44000 */
[----:B------:R-:W-:-:S07]  /*0350*/  FSETP.GEU.AND P4, PT, R17, 1.175494350822287508e-38, PT ;  /* 0x008000001100780b */ /* 0x000fce0003f8e000 */
[----:B------:R-:W-:-:S04]  /*0360*/  @P1 FMUL R16, R16, 0.25 ;  /* 0x3e80000010101820 */ /* 0x000fc80000400000 */
[----:B------:R-:W-:Y:S01]  /*0370*/  @!P3 FMUL R16, R16, 16777216 ;  /* 0x4b8000001010b820 */ /* 0x000fe20000400000 */
[----:B------:R-:W-:-:S04]  /*0380*/  @P2 FMUL R17, R17, 0.25 ;  /* 0x3e80000011112820 */ /* 0x000fc80000400000 */
[----:B------:R-:W-:Y:S01]  /*0390*/  @!P4 FMUL R17, R17, 16777216 ;  /* 0x4b8000001111c820 */ /* 0x000fe20000400000 */
[----:B------:R-:W0:Y:S01]  /*03a0*/  MUFU.RCP R16, R16 ;  /* 0x0000001000107308 */ /* 0x000e220000001000 */
[----:B------:R-:W-:-:S07]  /*03b0*/  FSEL R7, R6, 1, P1 ;  /* 0x3f80000006077808 */ /* 0x000fce0000800000 */
[----:B------:R-:W1:Y:S01]  /*03c0*/  MUFU.RCP R17, R17 ;  /* 0x0000001100117308 */ /* 0x000e620000001000 */
[----:B------:R-:W-:Y:S01]  /*03d0*/  FSEL R6, R6, 1, P2 ;  /* 0x3f80000006067808 */ /* 0x000fe20001000000 */
[----:B------:R-:W-:Y:S01]  /*03e0*/  @!P3 FMUL R7, R7, 16777216 ;  /* 0x4b8000000707b820 */ /* 0x000fe20000400000 */
[----:B----4-:R-:W-:Y:S01]  /*03f0*/  FADD R3, R12, R3 ;  /* 0x000000030c037221 */ /* 0x010fe20000000000 */
[----:B---3--:R-:W-:Y:S02]  /*0400*/  FADD R2, R13, R2 ;  /* 0x000000020d027221 */ /* 0x008fe40000000000 */
[----:B------:R-:W-:Y:S01]  /*0410*/  @!P4 FMUL R6, R6, 16777216 ;  /* 0x4b8000000606c820 */ /* 0x000fe20000400000 */
[----:B0-----:R-:W-:Y:S01]  /*0420*/  FMUL R8, R16, R7 ;  /* 0x0000000710087220 */ /* 0x001fe20000400000 */
[----:B-----5:R-:W-:Y:S01]  /*0430*/  FADD R11, R2, -R11 ;  /* 0x8000000b020b7221 */ /* 0x020fe20000000000 */
[----:B------:R-:W-:Y:S01]  /*0440*/  FADD R10, R3, -R10 ;  /* 0x8000000a030a7221 */ /* 0x000fe20000000000 */
[----:B-1----:R-:W-:-:S02]  /*0450*/  FMUL R9, R17, R6 ;  /* 0x0000000611097220 */ /* 0x002fc40000400000 */
[----:B------:R-:W0:Y:S01]  /*0460*/  LDC.64 R6, c[0x0][0x218] ;  /* 0x00008600ff067b82 */ /* 0x000e220000000a00 */
[----:B------:R-:W-:Y:S01]  /*0470*/  FMUL R8, R11, R8 ;  /* 0x000000080b087220 */ /* 0x000fe20000400000 */
[----:B------:R-:W-:-:S03]  /*0480*/  FMUL R9, R10, R9 ;  /* 0x000000090a097220 */ /* 0x000fc60000400000 */
[----:B------:R-:W-:Y:S01]  /*0490*/  FFMA R8, R8, R20, R19 ;  /* 0x0000001408087223 */ /* 0x000fe20000000013 */
[----:B------:R-:W-:-:S04]  /*04a0*/  FFMA R9, R9, R21, R18 ;  /* 0x0000001509097223 */ /* 0x000fc80000000012 */
[C---:B------:R-:W-:Y:S02]  /*04b0*/  FSETP.GT.AND P1, PT, R8.reuse, RZ, PT ;  /* 0x000000ff0800720b */ /* 0x040fe40003f24000 */
[----:B------:R-:W-:Y:S01]  /*04c0*/  FSETP.GT.AND P2, PT, R9, RZ, PT ;  /* 0x000000ff0900720b */ /* 0x000fe20003f44000 */
[----:B------:R1:W-:Y:S10]  /*04d0*/  @!P0 STG.E.64 desc[UR4][R4.64], R2 ;  /* 0x0000000204008986 */ /* 0x0003f4000c101b04 */
[----:B------:R-:W-:Y:S01]  /*04e0*/  @!P1 FMUL R8, R8, 0.10000000149011611938 ;  /* 0x3dcccccd08089820 */ /* 0x000fe20000400000 */
[----:B0-----:R-:W-:-:S04]  /*04f0*/  IMAD.WIDE R6, R0, 0x4, R6 ;  /* 0x0000000400067825 */ /* 0x001fc800078e0206 */
[----:B------:R-:W-:Y:S01]  /*0500*/  @!P2 FMUL R9, R9, 0.10000000149011611938 ;  /* 0x3dcccccd0909a820 */ /* 0x000fe20000400000 */
[----:B------:R-:W-:Y:S06]  /*0510*/  @P0 EXIT ;  /* 0x000000000000094d */ /* 0x000fec0003800000 */
[----:B------:R-:W-:Y:S01]  /*0520*/  STG.E.64 desc[UR4][R6.64], R8 ;  /* 0x0000000806007986 */ /* 0x000fe2000c101b04 */
[----:B------:R-:W-:Y:S05]  /*0530*/  EXIT ;  /* 0x000000000000794d */ /* 0x000fea0003800000 */
.L_x_0:
[----:B------:R-:W-:-:S00]  /*0540*/  BRA `(.L_x_0) ;  /* 0xfffffffc00fc7947 */ /* 0x000fc0000383ffff */
[----:B------:R-:W-:-:S00]  /*0550*/  NOP ;  /* 0x0000000000007918 */ /* 0x000fc00000000000 */
        /* <DEDUP_REMOVED lines=10> */
.L_x_1:


//--------------------- .nv.global.init           --------------------------
	.section	.nv.global.init,"aw",@progbits
.nv.global.init:
	.type		_$_str,@object
	.size		_$_str,(_$_str_$_2 - _$_str)
_$_str:
        /*0000*/ 	.byte	0x5f, 0x5f, 0x43, 0x55, 0x44, 0x41, 0x5f, 0x46, 0x54, 0x5a, 0x00
	.type		_$_str_$_2,@object
	.size		_$_str_$_2,(.L_1 - _$_str_$_2)
_$_str_$_2:
        /*000b*/ 	.byte	0x5f, 0x5f, 0x43, 0x55, 0x44, 0x41, 0x5f, 0x50, 0x52, 0x45, 0x43, 0x5f, 0x53, 0x51, 0x52, 0x54
        /*001b*/ 	.byte	0x00
.L_1:


//--------------------- .nv.constant0.triton_poi_fused__native_batch_norm_legit_no_training_convolution_leaky_relu_1 --------------------------
	.section	.nv.constant0.triton_poi_fused__native_batch_norm_legit_no_training_convolution_leaky_relu_1,"a",@progbits
	.sectionflags	@""
	.align	4
.nv.constant0.triton_poi_fused__native_batch_norm_legit_no_training_convolution_leaky_relu_1:
	.zero		588
